//
// Generated by NVIDIA NVVM Compiler
//
// Compiler Build ID: CL-36424714
// Cuda compilation tools, release 13.0, V13.0.88
// Based on NVVM 20.0.0
//

.version 9.0
.target sm_100
.address_size 64

	// .globl	_Z6vecAddPfS_S_i

.visible .entry _Z6vecAddPfS_S_i(
	.param .u64 .ptr .align 1 _Z6vecAddPfS_S_i_param_0,
	.param .u64 .ptr .align 1 _Z6vecAddPfS_S_i_param_1,
	.param .u64 .ptr .align 1 _Z6vecAddPfS_S_i_param_2,
	.param .u32 _Z6vecAddPfS_S_i_param_3
)
{
	.reg .pred 	%p<2>;
	.reg .b32 	%r<6>;
	.reg .b32 	%f<4>;
	.reg .b64 	%rd<11>;

	ld.param.u64 	%rd1, [_Z6vecAddPfS_S_i_param_0];
	ld.param.u64 	%rd2, [_Z6vecAddPfS_S_i_param_1];
	ld.param.u64 	%rd3, [_Z6vecAddPfS_S_i_param_2];
	ld.param.u32 	%r2, [_Z6vecAddPfS_S_i_param_3];
	mov.u32 	%r3, %ctaid.x;
	mov.u32 	%r4, %ntid.x;
	mov.u32 	%r5, %tid.x;
	mad.lo.s32 	%r1, %r3, %r4, %r5;
	setp.ge.s32 	%p1, %r1, %r2;
	@%p1 bra 	$L__BB0_2;
	cvta.to.global.u64 	%rd4, %rd1;
	cvta.to.global.u64 	%rd5, %rd2;
	cvta.to.global.u64 	%rd6, %rd3;
	mul.wide.s32 	%rd7, %r1, 4;
	add.s64 	%rd8, %rd4, %rd7;
	ld.global.f32 	%f1, [%rd8];
	add.s64 	%rd9, %rd5, %rd7;
	ld.global.f32 	%f2, [%rd9];
	mul.f32 	%f3, %f1, %f2;
	add.s64 	%rd10, %rd6, %rd7;
	st.global.f32 	[%rd10], %f3;
$L__BB0_2:
	ret;

}


// ===== COMPILED SASS (sm_100) =====

	.target	sm_100

	.elftype	@"ET_EXEC"


//--------------------- .note.nv.tkinfo           --------------------------
	.section	.note.nv.tkinfo,"",@"SHT_NOTE"
	.sectionflags	@"SHF_NOTE_NV_TKINFO"
	.tkinfo
        /*0018*/ 	.word	0x00000002
        /*0030*/ 	.string	""
        /*0030*/ 	.string	"ptxas"
        /*0030*/ 	.string	"Cuda compilation tools, release 13.0, V13.0.88"
        /*0030*/ 	.string	"Build cuda_13.0.r13.0/compiler.36424714_0"
        /*0030*/ 	.string	"-arch sm_100 -m 64 "



//--------------------- .note.nv.cuinfo           --------------------------
	.section	.note.nv.cuinfo,"",@"SHT_NOTE"
	.sectionflags	@"SHF_NOTE_NV_CUINFO"
        /*0018*/ 	.short	0x0002
        /*001a*/ 	.short	0x0064
        /*001c*/ 	.short	0x0082
	.zero		2


//--------------------- .nv.info                  --------------------------
	.section	.nv.info,"",@"SHT_CUDA_INFO"
	.align	4


	//----- nvinfo : EIATTR_REGCOUNT
	.align		4
        /*0000*/ 	.byte	0x04, 0x2f
        /*0002*/ 	.short	(.L_1 - .L_0)
	.align		4
.L_0:
        /*0004*/ 	.word	index@(_Z6vecAddPfS_S_i)
        /*0008*/ 	.word	0x0000000c


	//----- nvinfo : EIATTR_FRAME_SIZE
	.align		4
.L_1:
        /*000c*/ 	.byte	0x04, 0x11
        /*000e*/ 	.short	(.L_3 - .L_2)
	.align		4
.L_2:
        /*0010*/ 	.word	index@(_Z6vecAddPfS_S_i)
        /*0014*/ 	.word	0x00000000


	//----- nvinfo : EIATTR_MIN_STACK_SIZE
	.align		4
.L_3:
        /*0018*/ 	.byte	0x04, 0x12
        /*001a*/ 	.short	(.L_5 - .L_4)
	.align		4
.L_4:
        /*001c*/ 	.word	index@(_Z6vecAddPfS_S_i)
        /*0020*/ 	.word	0x00000000
.L_5:


//--------------------- .nv.compat                --------------------------
	.section	.nv.compat,"",@"SHT_CUDA_COMPAT_INFO"
	.align	4
        /*0000*/ 	.byte	0x02, 0x09, 0x00, 0x00, 0x02, 0x02, 0x01, 0x00, 0x02, 0x05, 0x05, 0x00, 0x03, 0x07, 0x01, 0x01
        /*0010*/ 	.byte	0x02, 0x03, 0x00, 0x00, 0x02, 0x06, 0x01, 0x00, 0x04, 0x0b, 0x08, 0x00, 0x09, 0x00, 0x00, 0x00
        /*0020*/ 	.byte	0x00, 0x00, 0x00, 0x00


//--------------------- .nv.info._Z6vecAddPfS_S_i --------------------------
	.section	.nv.info._Z6vecAddPfS_S_i,"",@"SHT_CUDA_INFO"
	.sectionflags	@""
	.align	4


	//----- nvinfo : EIATTR_CUDA_API_VERSION
	.align		4
        /*0000*/ 	.byte	0x04, 0x37
        /*0002*/ 	.short	(.L_7 - .L_6)
.L_6:
        /*0004*/ 	.word	0x00000082


	//----- nvinfo : EIATTR_KPARAM_INFO
	.align		4
.L_7:
        /*0008*/ 	.byte	0x04, 0x17
        /*000a*/ 	.short	(.L_9 - .L_8)
.L_8:
        /*000c*/ 	.word	0x00000000
        /*0010*/ 	.short	0x0003
        /*0012*/ 	.short	0x0018
        /*0014*/ 	.byte	0x00, 0xf0, 0x11, 0x00


	//----- nvinfo : EIATTR_KPARAM_INFO
	.align		4
.L_9:
        /*0018*/ 	.byte	0x04, 0x17
        /*001a*/ 	.short	(.L_11 - .L_10)
.L_10:
        /*001c*/ 	.word	0x00000000
        /*0020*/ 	.short	0x0002
        /*0022*/ 	.short	0x0010
        /*0024*/ 	.byte	0x00, 0xf5, 0x21, 0x00


	//----- nvinfo : EIATTR_KPARAM_INFO
	.align		4
.L_11:
        /*0028*/ 	.byte	0x04, 0x17
        /*002a*/ 	.short	(.L_13 - .L_12)
.L_12:
        /*002c*/ 	.word	0x00000000
        /*0030*/ 	.short	0x0001
        /*0032*/ 	.short	0x0008
        /*0034*/ 	.byte	0x00, 0xf5, 0x21, 0x00


	//----- nvinfo : EIATTR_KPARAM_INFO
	.align		4
.L_13:
        /*0038*/ 	.byte	0x04, 0x17
        /*003a*/ 	.short	(.L_15 - .L_14)
.L_14:
        /*003c*/ 	.word	0x00000000
        /*0040*/ 	.short	0x0000
        /*0042*/ 	.short	0x0000
        /*0044*/ 	.byte	0x00, 0xf5, 0x21, 0x00


	//----- nvinfo : EIATTR_SPARSE_MMA_MASK
	.align		4
.L_15:
        /*0048*/ 	.byte	0x03, 0x50
        /*004a*/ 	.short	0x0000


	//----- nvinfo : EIATTR_MAXREG_COUNT
	.align		4
        /*004c*/ 	.byte	0x03, 0x1b
        /*004e*/ 	.short	0x00ff


	//----- nvinfo : EIATTR_MERCURY_ISA_VERSION
	.align		4
        /*0050*/ 	.byte	0x03, 0x5f
        /*0052*/ 	.short	0x0101


	//----- nvinfo : EIATTR_VRC_CTA_INIT_COUNT
	.align		4
        /*0054*/ 	.byte	0x02, 0x4a
	.zero		1
	.zero		1


	//----- nvinfo : EIATTR_EXIT_INSTR_OFFSETS
	.align		4
        /*0058*/ 	.byte	0x04, 0x1c
        /*005a*/ 	.short	(.L_17 - .L_16)


	//   ....[0]....
.L_16:
        /*005c*/ 	.word	0x00000070


	//   ....[1]....
        /*0060*/ 	.word	0x00000130


	//----- nvinfo : EIATTR_CBANK_PARAM_SIZE
	.align		4
.L_17:
        /*0064*/ 	.byte	0x03, 0x19
        /*0066*/ 	.short	0x001c


	//----- nvinfo : EIATTR_PARAM_CBANK
	.align		4
        /*0068*/ 	.byte	0x04, 0x0a
        /*006a*/ 	.short	(.L_19 - .L_18)
	.align		4
.L_18:
        /*006c*/ 	.word	index@(.nv.constant0._Z6vecAddPfS_S_i)
        /*0070*/ 	.short	0x0380
        /*0072*/ 	.short	0x001c


	//----- nvinfo : EIATTR_SW_WAR
	.align		4
.L_19:
        /*0074*/ 	.byte	0x04, 0x36
        /*0076*/ 	.short	(.L_21 - .L_20)
.L_20:
        /*0078*/ 	.word	0x00000008
.L_21:


//--------------------- .nv.callgraph             --------------------------
	.section	.nv.callgraph,"",@"SHT_CUDA_CALLGRAPH"
	.align	4
	.sectionentsize	8
	.align		4
        /*0000*/ 	.word	0x00000000
	.align		4
        /*0004*/ 	.word	0xffffffff
	.align		4
        /*0008*/ 	.word	0x00000000
	.align		4
        /*000c*/ 	.word	0xfffffffe
	.align		4
        /*0010*/ 	.word	0x00000000
	.align		4
        /*0014*/ 	.word	0xfffffffd
	.align		4
        /*0018*/ 	.word	0x00000000
	.align		4
        /*001c*/ 	.word	0xfffffffc


//--------------------- .text._Z6vecAddPfS_S_i    --------------------------
	.section	.text._Z6vecAddPfS_S_i,"ax",@progbits
	.align	128
        .global         _Z6vecAddPfS_S_i
        .type           _Z6vecAddPfS_S_i,@function
        .size           _Z6vecAddPfS_S_i,(.L_x_1 - _Z6vecAddPfS_S_i)
        .other          _Z6vecAddPfS_S_i,@"STO_CUDA_ENTRY STV_DEFAULT"
_Z6vecAddPfS_S_i:
.text._Z6vecAddPfS_S_i:
[----:B------:R-:W-:Y:S01]  /*0000*/  LDC R1, c[0x0][0x37c] ;  /* 0x0000df00ff017b82 */ /* 0x000fe20000000800 */
[----:B------:R-:W0:Y:S07]  /*0010*/  S2R R0, SR_TID.X ;  /* 0x0000000000007919 */ /* 0x000e2e0000002100 */
[----:B------:R-:W0:Y:S01]  /*0020*/  S2UR UR4, SR_CTAID.X ;  /* 0x00000000000479c3 */ /* 0x000e220000002500 */
[----:B------:R-:W1:Y:S07]  /*0030*/  LDCU UR5, c[0x0][0x398] ;  /* 0x00007300ff0577ac */ /* 0x000e6e0008000800 */
[----:B------:R-:W0:Y:S02]  /*0040*/  LDC R9, c[0x0][0x360] ;  /* 0x0000d800ff097b82 */ /* 0x000e240000000800 */
[----:B0-----:R-:W-:-:S05]  /*0050*/  IMAD R9, R9, UR4, R0 ;  /* 0x0000000409097c24 */ /* 0x001fca000f8e0200 */
[----:B-1----:R-:W-:-:S13]  /*0060*/  ISETP.GE.AND P0, PT, R9, UR5, PT ;  /* 0x0000000509007c0c */ /* 0x002fda000bf06270 */
[----:B------:R-:W-:Y:S05]  /*0070*/  @P0 EXIT ;  /* 0x000000000000094d */ /* 0x000fea0003800000 */
[----:B------:R-:W0:Y:S01]  /*0080*/  LDC.64 R2, c[0x0][0x380] ;  /* 0x0000e000ff027b82 */ /* 0x000e220000000a00 */
[----:B------:R-:W1:Y:S07]  /*0090*/  LDCU.64 UR4, c[0x0][0x358] ;  /* 0x00006b00ff0477ac */ /* 0x000e6e0008000a00 */
[----:B------:R-:W2:Y:S08]  /*00a0*/  LDC.64 R4, c[0x0][0x388] ;  /* 0x0000e200ff047b82 */ /* 0x000eb00000000a00 */
[----:B------:R-:W3:Y:S01]  /*00b0*/  LDC.64 R6, c[0x0][0x390] ;  /* 0x0000e400ff067b82 */ /* 0x000ee20000000a00 */
[----:B0-----:R-:W-:-:S06]  /*00c0*/  IMAD.WIDE R2, R9, 0x4, R2 ;  /* 0x0000000409027825 */ /* 0x001fcc00078e0202 */
[----:B-1----:R-:W4:Y:S01]  /*00d0*/  LDG.E R2, desc[UR4][R2.64] ;  /* 0x0000000402027981 */ /* 0x002f22000c1e1900 */
[----:B--2---:R-:W-:-:S06]  /*00e0*/  IMAD.WIDE R4, R9, 0x4, R4 ;  /* 0x0000000409047825 */ /* 0x004fcc00078e0204 */
[----:B------:R-:W4:Y:S01]  /*00f0*/  LDG.E R5, desc[UR4][R4.64] ;  /* 0x0000000404057981 */ /* 0x000f22000c1e1900 */
[----:B---3--:R-:W-:-:S04]  /*0100*/  IMAD.WIDE R6, R9, 0x4, R6 ;  /* 0x0000000409067825 */ /* 0x008fc800078e0206 */
[----:B----4-:R-:W-:-:S05]  /*0110*/  FMUL R9, R2, R5 ;  /* 0x0000000502097220 */ /* 0x010fca0000400000 */
[----:B------:R-:W-:Y:S01]  /*0120*/  STG.E desc[UR4][R6.64], R9 ;  /* 0x0000000906007986 */ /* 0x000fe2000c101904 */
[----:B------:R-:W-:Y:S05]  /*0130*/  EXIT ;  /* 0x000000000000794d */ /* 0x000fea0003800000 */
.L_x_0:
[----:B------:R-:W-:-:S00]  /*0140*/  BRA `(.L_x_0) ;  /* 0xfffffffc00fc7947 */ /* 0x000fc0000383ffff */
[----:B------:R-:W-:-:S00]  /*0150*/  NOP ;  /* 0x0000000000007918 */ /* 0x000fc00000000000 */
        /* <DEDUP_REMOVED lines=10> */
.L_x_1:


//--------------------- .nv.shared.reserved.0     --------------------------
	.section	.nv.shared.reserved.0,"aw",@nobits
	.weak		__nv_reservedSMEM_offset_0_alias
	.size		__nv_reservedSMEM_offset_0_alias, 0, 64
	.other		__nv_reservedSMEM_offset_0_alias,@"STO_CUDA_RESERVED_SHARED STV_DEFAULT"
__nv_reservedSMEM_offset_0_alias:
	.zero		0
	.zero		64


//--------------------- .nv.constant0._Z6vecAddPfS_S_i --------------------------
	.section	.nv.constant0._Z6vecAddPfS_S_i,"a",@progbits
	.sectionflags	@""
	.align	4
.nv.constant0._Z6vecAddPfS_S_i:
	.zero		924


//--------------------- SYMBOLS --------------------------

	.type		.nv.reservedSmem.offset0,@object
	.size		.nv.reservedSmem.offset0,0x4
